//
// Generated by NVIDIA NVVM Compiler
//
// Compiler Build ID: CL-36424714
// Cuda compilation tools, release 13.0, V13.0.88
// Based on NVVM 20.0.0
//

.version 9.0
.target sm_100
.address_size 64

	// .globl	loss_index_1024
// _ZZ15loss_index_1024E8red_buf0 has been demoted
// _ZZ15loss_index_1024E10index_buf0 has been demoted

.visible .entry loss_index_1024(
	.param .u64 .ptr .align 1 loss_index_1024_param_0,
	.param .u64 .ptr .align 1 loss_index_1024_param_1,
	.param .u64 .ptr .align 1 loss_index_1024_param_2,
	.param .u32 loss_index_1024_param_3,
	.param .u32 loss_index_1024_param_4
)
{
	.reg .pred 	%p<33>;
	.reg .b32 	%r<75>;
	.reg .b32 	%f<72>;
	.reg .b64 	%rd<20>;
	// demoted variable
	.shared .align 4 .b8 _ZZ15loss_index_1024E8red_buf0[4096];
	// demoted variable
	.shared .align 4 .b8 _ZZ15loss_index_1024E10index_buf0[4096];
	ld.param.u64 	%rd4, [loss_index_1024_param_0];
	ld.param.u64 	%rd2, [loss_index_1024_param_1];
	ld.param.u64 	%rd3, [loss_index_1024_param_2];
	ld.param.u32 	%r43, [loss_index_1024_param_4];
	cvta.to.global.u64 	%rd1, %rd4;
	mov.u32 	%r1, %ctaid.x;
	mul.lo.s32 	%r2, %r43, %r1;
	setp.lt.s32 	%p1, %r43, 1;
	mov.f32 	%f67, 0f00000000;
	mov.f32 	%f58, 0fFF7FFFFD;
	@%p1 bra 	$L__BB0_23;
	add.s32 	%r3, %r43, 1023;
	shr.u32 	%r4, %r3, 10;
	mov.u32 	%r5, %tid.x;
	and.b32  	%r6, %r4, 3;
	setp.lt.u32 	%p2, %r43, 3073;
	mov.f32 	%f58, 0fFF7FFFFD;
	mov.b32 	%r67, 0;
	mov.u32 	%r63, %r67;
	@%p2 bra 	$L__BB0_16;
	and.b32  	%r67, %r4, 2097148;
	and.b32  	%r48, %r4, 2097148;
	neg.s32 	%r60, %r48;
	or.b32  	%r59, %r5, 2048;
	add.s32 	%r58, %r5, %r2;
	mov.f32 	%f58, 0fFF7FFFFD;
	mov.b32 	%r63, 0;
$L__BB0_3:
	add.s32 	%r15, %r59, -2048;
	setp.ge.u32 	%p3, %r15, %r43;
	@%p3 bra 	$L__BB0_6;
	mul.wide.u32 	%rd5, %r58, 4;
	add.s64 	%rd6, %rd1, %rd5;
	ld.global.nc.f32 	%f2, [%rd6];
	setp.geu.f32 	%p4, %f58, %f2;
	@%p4 bra 	$L__BB0_6;
	mov.f32 	%f58, %f2;
	mov.u32 	%r63, %r15;
$L__BB0_6:
	add.s32 	%r17, %r59, -1024;
	setp.ge.u32 	%p5, %r17, %r43;
	@%p5 bra 	$L__BB0_9;
	add.s32 	%r49, %r58, 1024;
	mul.wide.u32 	%rd7, %r49, 4;
	add.s64 	%rd8, %rd1, %rd7;
	ld.global.nc.f32 	%f4, [%rd8];
	setp.geu.f32 	%p6, %f58, %f4;
	@%p6 bra 	$L__BB0_9;
	mov.f32 	%f58, %f4;
	mov.u32 	%r63, %r17;
$L__BB0_9:
	add.s32 	%r19, %r59, 1024;
	setp.ge.u32 	%p7, %r59, %r43;
	@%p7 bra 	$L__BB0_12;
	add.s32 	%r50, %r58, 2048;
	mul.wide.u32 	%rd9, %r50, 4;
	add.s64 	%rd10, %rd1, %rd9;
	ld.global.nc.f32 	%f6, [%rd10];
	setp.geu.f32 	%p8, %f58, %f6;
	@%p8 bra 	$L__BB0_12;
	mov.f32 	%f58, %f6;
	mov.u32 	%r63, %r59;
$L__BB0_12:
	setp.ge.u32 	%p9, %r19, %r43;
	@%p9 bra 	$L__BB0_15;
	add.s32 	%r51, %r58, 3072;
	mul.wide.u32 	%rd11, %r51, 4;
	add.s64 	%rd12, %rd1, %rd11;
	ld.global.nc.f32 	%f8, [%rd12];
	setp.geu.f32 	%p10, %f58, %f8;
	@%p10 bra 	$L__BB0_15;
	mov.f32 	%f58, %f8;
	mov.u32 	%r63, %r19;
$L__BB0_15:
	add.s32 	%r60, %r60, 4;
	add.s32 	%r59, %r59, 4096;
	add.s32 	%r58, %r58, 4096;
	setp.ne.s32 	%p11, %r60, 0;
	@%p11 bra 	$L__BB0_3;
$L__BB0_16:
	setp.eq.s32 	%p12, %r6, 0;
	@%p12 bra 	$L__BB0_22;
	add.s32 	%r52, %r5, %r2;
	shl.b32 	%r53, %r67, 10;
	add.s32 	%r71, %r52, %r53;
	or.b32  	%r70, %r5, %r53;
	neg.s32 	%r69, %r6;
$L__BB0_18:
	.pragma "nounroll";
	setp.ge.u32 	%p13, %r70, %r43;
	@%p13 bra 	$L__BB0_21;
	mul.wide.u32 	%rd13, %r71, 4;
	add.s64 	%rd14, %rd1, %rd13;
	ld.global.nc.f32 	%f13, [%rd14];
	setp.geu.f32 	%p14, %f58, %f13;
	@%p14 bra 	$L__BB0_21;
	mov.f32 	%f58, %f13;
	mov.u32 	%r63, %r70;
$L__BB0_21:
	add.s32 	%r71, %r71, 1024;
	add.s32 	%r70, %r70, 1024;
	add.s32 	%r69, %r69, 1;
	setp.ne.s32 	%p15, %r69, 0;
	@%p15 bra 	$L__BB0_18;
$L__BB0_22:
	cvt.rn.f32.u32 	%f67, %r63;
$L__BB0_23:
	bar.sync 	0;
	mov.u32 	%r40, %tid.x;
	shl.b32 	%r54, %r40, 2;
	mov.u32 	%r55, _ZZ15loss_index_1024E8red_buf0;
	add.s32 	%r41, %r55, %r54;
	st.volatile.shared.f32 	[%r41], %f58;
	mov.u32 	%r56, _ZZ15loss_index_1024E10index_buf0;
	add.s32 	%r42, %r56, %r54;
	st.volatile.shared.f32 	[%r42], %f67;
	bar.sync 	0;
	setp.gt.u32 	%p16, %r40, 511;
	@%p16 bra 	$L__BB0_26;
	ld.shared.f32 	%f39, [%r41];
	ld.shared.f32 	%f19, [%r41+2048];
	setp.geu.f32 	%p17, %f39, %f19;
	@%p17 bra 	$L__BB0_26;
	st.shared.f32 	[%r41], %f19;
	ld.shared.f32 	%f40, [%r42+2048];
	st.shared.f32 	[%r42], %f40;
$L__BB0_26:
	bar.sync 	0;
	setp.gt.u32 	%p18, %r40, 255;
	@%p18 bra 	$L__BB0_29;
	ld.shared.f32 	%f41, [%r41];
	ld.shared.f32 	%f20, [%r41+1024];
	setp.geu.f32 	%p19, %f41, %f20;
	@%p19 bra 	$L__BB0_29;
	st.shared.f32 	[%r41], %f20;
	ld.shared.f32 	%f42, [%r42+1024];
	st.shared.f32 	[%r42], %f42;
$L__BB0_29:
	bar.sync 	0;
	setp.gt.u32 	%p20, %r40, 127;
	@%p20 bra 	$L__BB0_32;
	ld.shared.f32 	%f43, [%r41];
	ld.shared.f32 	%f21, [%r41+512];
	setp.geu.f32 	%p21, %f43, %f21;
	@%p21 bra 	$L__BB0_32;
	st.shared.f32 	[%r41], %f21;
	ld.shared.f32 	%f44, [%r42+512];
	st.shared.f32 	[%r42], %f44;
$L__BB0_32:
	bar.sync 	0;
	setp.gt.u32 	%p22, %r40, 63;
	@%p22 bra 	$L__BB0_35;
	ld.shared.f32 	%f45, [%r41];
	ld.shared.f32 	%f22, [%r41+256];
	setp.geu.f32 	%p23, %f45, %f22;
	@%p23 bra 	$L__BB0_35;
	st.shared.f32 	[%r41], %f22;
	ld.shared.f32 	%f46, [%r42+256];
	st.shared.f32 	[%r42], %f46;
$L__BB0_35:
	bar.sync 	0;
	setp.gt.u32 	%p24, %r40, 31;
	@%p24 bra 	$L__BB0_38;
	ld.shared.f32 	%f47, [%r41];
	ld.shared.f32 	%f23, [%r41+128];
	setp.geu.f32 	%p25, %f47, %f23;
	@%p25 bra 	$L__BB0_38;
	st.shared.f32 	[%r41], %f23;
	ld.shared.f32 	%f48, [%r42+128];
	st.shared.f32 	[%r42], %f48;
$L__BB0_38:
	bar.sync 	0;
	setp.gt.u32 	%p26, %r40, 15;
	@%p26 bra 	$L__BB0_49;
	ld.shared.f32 	%f69, [%r41];
	ld.shared.f32 	%f25, [%r41+64];
	setp.geu.f32 	%p27, %f69, %f25;
	@%p27 bra 	$L__BB0_41;
	st.shared.f32 	[%r41], %f25;
	ld.shared.f32 	%f49, [%r42+64];
	st.shared.f32 	[%r42], %f49;
	mov.f32 	%f69, %f25;
$L__BB0_41:
	ld.shared.f32 	%f27, [%r41+32];
	setp.geu.f32 	%p28, %f69, %f27;
	@%p28 bra 	$L__BB0_43;
	st.shared.f32 	[%r41], %f27;
	ld.shared.f32 	%f50, [%r42+32];
	st.shared.f32 	[%r42], %f50;
	mov.f32 	%f69, %f27;
$L__BB0_43:
	ld.shared.f32 	%f29, [%r41+16];
	setp.geu.f32 	%p29, %f69, %f29;
	@%p29 bra 	$L__BB0_45;
	st.shared.f32 	[%r41], %f29;
	ld.shared.f32 	%f51, [%r42+16];
	st.shared.f32 	[%r42], %f51;
	mov.f32 	%f69, %f29;
$L__BB0_45:
	ld.shared.f32 	%f31, [%r41+8];
	setp.geu.f32 	%p30, %f69, %f31;
	@%p30 bra 	$L__BB0_47;
	st.shared.f32 	[%r41], %f31;
	ld.shared.f32 	%f52, [%r42+8];
	st.shared.f32 	[%r42], %f52;
	mov.f32 	%f69, %f31;
$L__BB0_47:
	ld.shared.f32 	%f33, [%r41+4];
	setp.geu.f32 	%p31, %f69, %f33;
	@%p31 bra 	$L__BB0_49;
	st.shared.f32 	[%r41], %f33;
	ld.shared.f32 	%f53, [%r42+4];
	st.shared.f32 	[%r42], %f53;
$L__BB0_49:
	bar.sync 	0;
	setp.ne.s32 	%p32, %r40, 0;
	@%p32 bra 	$L__BB0_51;
	ld.volatile.shared.f32 	%f54, [_ZZ15loss_index_1024E8red_buf0];
	cvta.to.global.u64 	%rd15, %rd2;
	mul.wide.u32 	%rd16, %r1, 4;
	add.s64 	%rd17, %rd15, %rd16;
	st.global.f32 	[%rd17], %f54;
	ld.volatile.shared.f32 	%f55, [_ZZ15loss_index_1024E10index_buf0];
	cvt.rzi.u32.f32 	%r57, %f55;
	cvta.to.global.u64 	%rd18, %rd3;
	add.s64 	%rd19, %rd18, %rd16;
	st.global.u32 	[%rd19], %r57;
$L__BB0_51:
	ret;

}


// ===== COMPILED SASS (sm_100) =====

	.target	sm_100

	.elftype	@"ET_EXEC"


//--------------------- .note.nv.tkinfo           --------------------------
	.section	.note.nv.tkinfo,"",@"SHT_NOTE"
	.sectionflags	@"SHF_NOTE_NV_TKINFO"
	.tkinfo
        /*0018*/ 	.word	0x00000002
        /*0030*/ 	.string	""
        /*0030*/ 	.string	"ptxas"
        /*0030*/ 	.string	"Cuda compilation tools, release 13.0, V13.0.88"
        /*0030*/ 	.string	"Build cuda_13.0.r13.0/compiler.36424714_0"
        /*0030*/ 	.string	"-arch sm_100 -m 64 "



//--------------------- .note.nv.cuinfo           --------------------------
	.section	.note.nv.cuinfo,"",@"SHT_NOTE"
	.sectionflags	@"SHF_NOTE_NV_CUINFO"
        /*0018*/ 	.short	0x0002
        /*001a*/ 	.short	0x0064
        /*001c*/ 	.short	0x0082
	.zero		2


//--------------------- .nv.info                  --------------------------
	.section	.nv.info,"",@"SHT_CUDA_INFO"
	.align	4


	//----- nvinfo : EIATTR_REGCOUNT
	.align		4
        /*0000*/ 	.byte	0x04, 0x2f
        /*0002*/ 	.short	(.L_1 - .L_0)
	.align		4
.L_0:
        /*0004*/ 	.word	index@(loss_index_1024)
        /*0008*/ 	.word	0x00000010


	//----- nvinfo : EIATTR_FRAME_SIZE
	.align		4
.L_1:
        /*000c*/ 	.byte	0x04, 0x11
        /*000e*/ 	.short	(.L_3 - .L_2)
	.align		4
.L_2:
        /*0010*/ 	.word	index@(loss_index_1024)
        /*0014*/ 	.word	0x00000000


	//----- nvinfo : EIATTR_MIN_STACK_SIZE
	.align		4
.L_3:
        /*0018*/ 	.byte	0x04, 0x12
        /*001a*/ 	.short	(.L_5 - .L_4)
	.align		4
.L_4:
        /*001c*/ 	.word	index@(loss_index_1024)
        /*0020*/ 	.word	0x00000000
.L_5:


//--------------------- .nv.compat                --------------------------
	.section	.nv.compat,"",@"SHT_CUDA_COMPAT_INFO"
	.align	4
        /*0000*/ 	.byte	0x02, 0x09, 0x00, 0x00, 0x02, 0x02, 0x01, 0x00, 0x02, 0x05, 0x05, 0x00, 0x03, 0x07, 0x01, 0x01
        /*0010*/ 	.byte	0x02, 0x03, 0x00, 0x00, 0x02, 0x06, 0x01, 0x00, 0x04, 0x0b, 0x08, 0x00, 0x09, 0x00, 0x00, 0x00
        /*0020*/ 	.byte	0x00, 0x00, 0x00, 0x00


//--------------------- .nv.info.loss_index_1024  --------------------------
	.section	.nv.info.loss_index_1024,"",@"SHT_CUDA_INFO"
	.sectionflags	@""
	.align	4


	//----- nvinfo : EIATTR_CUDA_API_VERSION
	.align		4
        /*0000*/ 	.byte	0x04, 0x37
        /*0002*/ 	.short	(.L_7 - .L_6)
.L_6:
        /*0004*/ 	.word	0x00000082


	//----- nvinfo : EIATTR_KPARAM_INFO
	.align		4
.L_7:
        /*0008*/ 	.byte	0x04, 0x17
        /*000a*/ 	.short	(.L_9 - .L_8)
.L_8:
        /*000c*/ 	.word	0x00000000
        /*0010*/ 	.short	0x0004
        /*0012*/ 	.short	0x001c
        /*0014*/ 	.byte	0x00, 0xf0, 0x11, 0x00


	//----- nvinfo : EIATTR_KPARAM_INFO
	.align		4
.L_9:
        /*0018*/ 	.byte	0x04, 0x17
        /*001a*/ 	.short	(.L_11 - .L_10)
.L_10:
        /*001c*/ 	.word	0x00000000
        /*0020*/ 	.short	0x0003
        /*0022*/ 	.short	0x0018
        /*0024*/ 	.byte	0x00, 0xf0, 0x11, 0x00


	//----- nvinfo : EIATTR_KPARAM_INFO
	.align		4
.L_11:
        /*0028*/ 	.byte	0x04, 0x17
        /*002a*/ 	.short	(.L_13 - .L_12)
.L_12:
        /*002c*/ 	.word	0x00000000
        /*0030*/ 	.short	0x0002
        /*0032*/ 	.short	0x0010
        /*0034*/ 	.byte	0x00, 0xf5, 0x21, 0x00


	//----- nvinfo : EIATTR_KPARAM_INFO
	.align		4
.L_13:
        /*0038*/ 	.byte	0x04, 0x17
        /*003a*/ 	.short	(.L_15 - .L_14)
.L_14:
        /*003c*/ 	.word	0x00000000
        /*0040*/ 	.short	0x0001
        /*0042*/ 	.short	0x0008
        /*0044*/ 	.byte	0x00, 0xf5, 0x21, 0x00


	//----- nvinfo : EIATTR_KPARAM_INFO
	.align		4
.L_15:
        /*0048*/ 	.byte	0x04, 0x17
        /*004a*/ 	.short	(.L_17 - .L_16)
.L_16:
        /*004c*/ 	.word	0x00000000
        /*0050*/ 	.short	0x0000
        /*0052*/ 	.short	0x0000
        /*0054*/ 	.byte	0x00, 0xf5, 0x21, 0x00


	//----- nvinfo : EIATTR_SPARSE_MMA_MASK
	.align		4
.L_17:
        /*0058*/ 	.byte	0x03, 0x50
        /*005a*/ 	.short	0x0000


	//----- nvinfo : EIATTR_MAXREG_COUNT
	.align		4
        /*005c*/ 	.byte	0x03, 0x1b
        /*005e*/ 	.short	0x00ff


	//----- nvinfo : EIATTR_NUM_BARRIERS
	.align		4
        /*0060*/ 	.byte	0x02, 0x4c
        /*0062*/ 	.byte	0x01
	.zero		1


	//----- nvinfo : EIATTR_MERCURY_ISA_VERSION
	.align		4
        /*0064*/ 	.byte	0x03, 0x5f
        /*0066*/ 	.short	0x0101


	//----- nvinfo : EIATTR_VRC_CTA_INIT_COUNT
	.align		4
        /*0068*/ 	.byte	0x02, 0x4a
	.zero		1
	.zero		1


	//----- nvinfo : EIATTR_EXIT_INSTR_OFFSETS
	.align		4
        /*006c*/ 	.byte	0x04, 0x1c
        /*006e*/ 	.short	(.L_19 - .L_18)


	//   ....[0]....
.L_18:
        /*0070*/ 	.word	0x00000c80


	//   ....[1]....
        /*0074*/ 	.word	0x00000d20


	//----- nvinfo : EIATTR_CRS_STACK_SIZE
	.align		4
.L_19:
        /*0078*/ 	.byte	0x04, 0x1e
        /*007a*/ 	.short	(.L_21 - .L_20)
.L_20:
        /*007c*/ 	.word	0x00000000


	//----- nvinfo : EIATTR_CBANK_PARAM_SIZE
	.align		4
.L_21:
        /*0080*/ 	.byte	0x03, 0x19
        /*0082*/ 	.short	0x0020


	//----- nvinfo : EIATTR_PARAM_CBANK
	.align		4
        /*0084*/ 	.byte	0x04, 0x0a
        /*0086*/ 	.short	(.L_23 - .L_22)
	.align		4
.L_22:
        /*0088*/ 	.word	index@(.nv.constant0.loss_index_1024)
        /*008c*/ 	.short	0x0380
        /*008e*/ 	.short	0x0020


	//----- nvinfo : EIATTR_SW_WAR
	.align		4
.L_23:
        /*0090*/ 	.byte	0x04, 0x36
        /*0092*/ 	.short	(.L_25 - .L_24)
.L_24:
        /*0094*/ 	.word	0x00000008
.L_25:


//--------------------- .nv.callgraph             --------------------------
	.section	.nv.callgraph,"",@"SHT_CUDA_CALLGRAPH"
	.align	4
	.sectionentsize	8
	.align		4
        /*0000*/ 	.word	0x00000000
	.align		4
        /*0004*/ 	.word	0xffffffff
	.align		4
        /*0008*/ 	.word	0x00000000
	.align		4
        /*000c*/ 	.word	0xfffffffe
	.align		4
        /*0010*/ 	.word	0x00000000
	.align		4
        /*0014*/ 	.word	0xfffffffd
	.align		4
        /*0018*/ 	.word	0x00000000
	.align		4
        /*001c*/ 	.word	0xfffffffc


//--------------------- .text.loss_index_1024     --------------------------
	.section	.text.loss_index_1024,"ax",@progbits
	.align	128
        .global         loss_index_1024
        .type           loss_index_1024,@function
        .size           loss_index_1024,(.L_x_28 - loss_index_1024)
        .other          loss_index_1024,@"STO_CUDA_ENTRY STV_DEFAULT"
loss_index_1024:
.text.loss_index_1024:
[----:B------:R-:W-:Y:S01]  /*0000*/  LDC R1, c[0x0][0x37c] ;  /* 0x0000df00ff017b82 */ /* 0x000fe20000000800 */
[----:B------:R-:W0:Y:S01]  /*0010*/  LDCU UR7, c[0x0][0x39c] ;  /* 0x00007380ff0777ac */ /* 0x000e220008000800 */
[----:B------:R-:W1:Y:S01]  /*0020*/  S2R R0, SR_CTAID.X ;  /* 0x0000000000007919 */ /* 0x000e620000002500 */
[----:B------:R-:W-:Y:S02]  /*0030*/  IMAD.MOV.U32 R5, RZ, RZ, RZ ;  /* 0x000000ffff057224 */ /* 0x000fe400078e00ff */
[----:B------:R-:W-:Y:S01]  /*0040*/  IMAD.MOV.U32 R4, RZ, RZ, -0x800003 ;  /* 0xff7ffffdff047424 */ /* 0x000fe200078e00ff */
[----:B------:R-:W2:Y:S01]  /*0050*/  LDCU.64 UR10, c[0x0][0x358] ;  /* 0x00006b00ff0a77ac */ /* 0x000ea20008000a00 */
[----:B0-----:R-:W-:-:S09]  /*0060*/  UISETP.GE.AND UP0, UPT, UR7, 0x1, UPT ;  /* 0x000000010700788c */ /* 0x001fd2000bf06270 */
[----:B--2---:R-:W-:Y:S05]  /*0070*/  BRA.U !UP0, `(.L_x_0) ;  /* 0x0000000508647547 */ /* 0x004fea000b800000 */
[----:B------:R-:W0:Y:S01]  /*0080*/  S2R R7, SR_TID.X ;  /* 0x0000000000077919 */ /* 0x000e220000002100 */
[----:B------:R-:W-:Y:S01]  /*0090*/  UISETP.GE.U32.AND UP0, UPT, UR7, 0xc01, UPT ;  /* 0x00000c010700788c */ /* 0x000fe2000bf06070 */
[----:B------:R-:W-:Y:S01]  /*00a0*/  IMAD.MOV.U32 R4, RZ, RZ, -0x800003 ;  /* 0xff7ffffdff047424 */ /* 0x000fe200078e00ff */
[----:B------:R-:W-:Y:S01]  /*00b0*/  UIADD3 UR4, UPT, UPT, UR7, 0x3ff, URZ ;  /* 0x000003ff07047890 */ /* 0x000fe2000fffe0ff */
[----:B------:R-:W-:-:S03]  /*00c0*/  IMAD.MOV.U32 R5, RZ, RZ, RZ ;  /* 0x000000ffff057224 */ /* 0x000fc600078e00ff */
[----:B------:R-:W-:-:S03]  /*00d0*/  USHF.R.U32.HI UR5, URZ, 0xa, UR4 ;  /* 0x0000000aff057899 */ /* 0x000fc60008011604 */
[----:B------:R-:W-:Y:S01]  /*00e0*/  UMOV UR4, URZ ;  /* 0x000000ff00047c82 */ /* 0x000fe20008000000 */
[----:B------:R-:W-:Y:S01]  /*00f0*/  ULOP3.LUT UR6, UR5, 0x3, URZ, 0xc0, !UPT ;  /* 0x0000000305067892 */ /* 0x000fe2000f8ec0ff */
[----:B------:R-:W-:Y:S11]  /*0100*/  BRA.U !UP0, `(.L_x_1) ;  /* 0x0000000108e07547 */ /* 0x000ff6000b800000 */
[----:B------:R-:W2:Y:S01]  /*0110*/  LDC.64 R2, c[0x0][0x380] ;  /* 0x0000e000ff027b82 */ /* 0x000ea20000000a00 */
[----:B------:R-:W-:Y:S01]  /*0120*/  ULOP3.LUT UR4, UR5, 0x1ffffc, URZ, 0xc0, !UPT ;  /* 0x001ffffc05047892 */ /* 0x000fe2000f8ec0ff */
[----:B0-----:R-:W-:Y:S01]  /*0130*/  LOP3.LUT R6, R7, 0x800, RZ, 0xfc, !PT ;  /* 0x0000080007067812 */ /* 0x001fe200078efcff */
[----:B-1----:R-:W-:Y:S01]  /*0140*/  IMAD R11, R0, UR7, R7 ;  /* 0x00000007000b7c24 */ /* 0x002fe2000f8e0207 */
[----:B------:R-:W0:Y:S01]  /*0150*/  LDCU UR8, c[0x0][0x39c] ;  /* 0x00007380ff0877ac */ /* 0x000e220008000800 */
[----:B------:R-:W-:Y:S02]  /*0160*/  IMAD.MOV.U32 R4, RZ, RZ, -0x800003 ;  /* 0xff7ffffdff047424 */ /* 0x000fe400078e00ff */
[----:B------:R-:W-:Y:S01]  /*0170*/  IMAD.MOV.U32 R5, RZ, RZ, RZ ;  /* 0x000000ffff057224 */ /* 0x000fe200078e00ff */
[----:B------:R-:W-:-:S12]  /*0180*/  UIADD3 UR5, UPT, UPT, -UR4, URZ, URZ ;  /* 0x000000ff04057290 */ /* 0x000fd8000fffe1ff */
.L_x_10:
[C---:B------:R-:W-:Y:S01]  /*0190*/  IADD3 R10, PT, PT, R6.reuse, -0x800, RZ ;  /* 0xfffff800060a7810 */ /* 0x040fe20007ffe0ff */
[----:B0-----:R-:W-:Y:S01]  /*01a0*/  UMOV UR7, UR8 ;  /* 0x0000000800077c82 */ /* 0x001fe20008000000 */
[----:B------:R-:W-:Y:S01]  /*01b0*/  UIADD3 UR5, UPT, UPT, UR5, 0x4, URZ ;  /* 0x0000000405057890 */ /* 0x000fe2000fffe0ff */
[----:B------:R-:W-:Y:S01]  /*01c0*/  VIADD R12, R6, 0xfffffc00 ;  /* 0xfffffc00060c7836 */ /* 0x000fe20000000000 */
[----:B------:R-:W-:Y:S01]  /*01d0*/  ISETP.GE.U32.AND P0, PT, R10, UR7, PT ;  /* 0x000000070a007c0c */ /* 0x000fe2000bf06070 */
[----:B------:R-:W-:Y:S01]  /*01e0*/  VIADD R13, R6, 0x400 ;  /* 0x00000400060d7836 */ /* 0x000fe20000000000 */
[----:B------:R-:W-:Y:S01]  /*01f0*/  UISETP.NE.AND UP0, UPT, UR5, URZ, UPT ;  /* 0x000000ff0500728c */ /* 0x000fe2000bf05270 */
[----:B------:R-:W-:Y:S01]  /*0200*/  BSSY.RECONVERGENT B0, `(.L_x_2) ;  /* 0x000000a000007945 */ /* 0x000fe20003800200 */
[----:B------:R-:W-:Y:S02]  /*0210*/  ISETP.GE.U32.AND P1, PT, R12, UR7, PT ;  /* 0x000000070c007c0c */ /* 0x000fe4000bf26070 */
[----:B------:R-:W-:-:S02]  /*0220*/  ISETP.GE.U32.AND P2, PT, R6, UR7, PT ;  /* 0x0000000706007c0c */ /* 0x000fc4000bf46070 */
[----:B------:R-:W-:-:S05]  /*0230*/  ISETP.GE.U32.AND P3, PT, R13, UR7, PT ;  /* 0x000000070d007c0c */ /* 0x000fca000bf66070 */
[----:B------:R-:W-:Y:S08]  /*0240*/  @P0 BRA `(.L_x_3) ;  /* 0x0000000000140947 */ /* 0x000ff00003800000 */
[----:B--2---:R-:W-:-:S06]  /*0250*/  IMAD.WIDE.U32 R8, R11, 0x4, R2 ;  /* 0x000000040b087825 */ /* 0x004fcc00078e0002 */
[----:B------:R-:W2:Y:S02]  /*0260*/  LDG.E.CONSTANT R9, desc[UR10][R8.64] ;  /* 0x0000000a08097981 */ /* 0x000ea4000c1e9900 */
[----:B--2---:R-:W-:-:S13]  /*0270*/  FSETP.GEU.AND P0, PT, R4, R9, PT ;  /* 0x000000090400720b */ /* 0x004fda0003f0e000 */
[----:B------:R-:W-:Y:S02]  /*0280*/  @!P0 IMAD.MOV.U32 R4, RZ, RZ, R9 ;  /* 0x000000ffff048224 */ /* 0x000fe400078e0009 */
[----:B------:R-:W-:-:S07]  /*0290*/  @!P0 IMAD.MOV.U32 R5, RZ, RZ, R10 ;  /* 0x000000ffff058224 */ /* 0x000fce00078e000a */
.L_x_3:
[----:B------:R-:W-:Y:S05]  /*02a0*/  BSYNC.RECONVERGENT B0 ;  /* 0x0000000000007941 */ /* 0x000fea0003800200 */
.L_x_2:
[----:B------:R-:W-:Y:S04]  /*02b0*/  BSSY.RECONVERGENT B0, `(.L_x_4) ;  /* 0x0000008000007945 */ /* 0x000fe80003800200 */
[----:B------:R-:W-:Y:S05]  /*02c0*/  @P1 BRA `(.L_x_5) ;  /* 0x0000000000181947 */ /* 0x000fea0003800000 */
[----:B------:R-:W-:-:S04]  /*02d0*/  VIADD R9, R11, 0x400 ;  /* 0x000004000b097836 */ /* 0x000fc80000000000 */
[----:B--2---:R-:W-:-:S06]  /*02e0*/  IMAD.WIDE.U32 R8, R9, 0x4, R2 ;  /* 0x0000000409087825 */ /* 0x004fcc00078e0002 */
[----:B------:R-:W2:Y:S02]  /*02f0*/  LDG.E.CONSTANT R9, desc[UR10][R8.64] ;  /* 0x0000000a08097981 */ /* 0x000ea4000c1e9900 */
[----:B--2---:R-:W-:-:S13]  /*0300*/  FSETP.GEU.AND P0, PT, R4, R9, PT ;  /* 0x000000090400720b */ /* 0x004fda0003f0e000 */
[----:B------:R-:W-:Y:S01]  /*0310*/  @!P0 MOV R4, R9 ;  /* 0x0000000900048202 */ /* 0x000fe20000000f00 */
[----:B------:R-:W-:-:S07]  /*0320*/  @!P0 IMAD.MOV.U32 R5, RZ, RZ, R12 ;  /* 0x000000ffff058224 */ /* 0x000fce00078e000c */
.L_x_5:
[----:B------:R-:W-:Y:S05]  /*0330*/  BSYNC.RECONVERGENT B0 ;  /* 0x0000000000007941 */ /* 0x000fea0003800200 */
.L_x_4:
[----:B------:R-:W-:Y:S04]  /*0340*/  BSSY.RECONVERGENT B0, `(.L_x_6) ;  /* 0x0000008000007945 */ /* 0x000fe80003800200 */
[----:B------:R-:W-:Y:S05]  /*0350*/  @P2 BRA `(.L_x_7) ;  /* 0x0000000000182947 */ /* 0x000fea0003800000 */
[----:B------:R-:W-:-:S04]  /*0360*/  VIADD R9, R11, 0x800 ;  /* 0x000008000b097836 */ /* 0x000fc80000000000 */
[----:B--2---:R-:W-:-:S06]  /*0370*/  IMAD.WIDE.U32 R8, R9, 0x4, R2 ;  /* 0x0000000409087825 */ /* 0x004fcc00078e0002 */
[----:B------:R-:W2:Y:S02]  /*0380*/  LDG.E.CONSTANT R9, desc[UR10][R8.64] ;  /* 0x0000000a08097981 */ /* 0x000ea4000c1e9900 */
[----:B--2---:R-:W-:-:S13]  /*0390*/  FSETP.GEU.AND P0, PT, R4, R9, PT ;  /* 0x000000090400720b */ /* 0x004fda0003f0e000 */
[----:B------:R-:W-:Y:S02]  /*03a0*/  @!P0 IMAD.MOV.U32 R4, RZ, RZ, R9 ;  /* 0x000000ffff048224 */ /* 0x000fe400078e0009 */
[----:B------:R-:W-:-:S07]  /*03b0*/  @!P0 IMAD.MOV.U32 R5, RZ, RZ, R6 ;  /* 0x000000ffff058224 */ /* 0x000fce00078e0006 */
.L_x_7:
[----:B------:R-:W-:Y:S05]  /*03c0*/  BSYNC.RECONVERGENT B0 ;  /* 0x0000000000007941 */ /* 0x000fea0003800200 */
.L_x_6:
[----:B------:R-:W-:Y:S04]  /*03d0*/  BSSY.RECONVERGENT B0, `(.L_x_8) ;  /* 0x0000008000007945 */ /* 0x000fe80003800200 */
[----:B------:R-:W-:Y:S05]  /*03e0*/  @P3 BRA `(.L_x_9) ;  /* 0x0000000000183947 */ /* 0x000fea0003800000 */
[----:B------:R-:W-:-:S05]  /*03f0*/  IADD3 R9, PT, PT, R11, 0xc00, RZ ;  /* 0x00000c000b097810 */ /* 0x000fca0007ffe0ff */
[----:B--2---:R-:W-:-:S06]  /*0400*/  IMAD.WIDE.U32 R8, R9, 0x4, R2 ;  /* 0x0000000409087825 */ /* 0x004fcc00078e0002 */
[----:B------:R-:W2:Y:S02]  /*0410*/  LDG.E.CONSTANT R9, desc[UR10][R8.64] ;  /* 0x0000000a08097981 */ /* 0x000ea4000c1e9900 */
[----:B--2---:R-:W-:-:S13]  /*0420*/  FSETP.GEU.AND P0, PT, R4, R9, PT ;  /* 0x000000090400720b */ /* 0x004fda0003f0e000 */
[----:B------:R-:W-:Y:S02]  /*0430*/  @!P0 IMAD.MOV.U32 R4, RZ, RZ, R9 ;  /* 0x000000ffff048224 */ /* 0x000fe400078e0009 */
[----:B------:R-:W-:-:S07]  /*0440*/  @!P0 IMAD.MOV.U32 R5, RZ, RZ, R13 ;  /* 0x000000ffff058224 */ /* 0x000fce00078e000d */
.L_x_9:
[----:B------:R-:W-:Y:S05]  /*0450*/  BSYNC.RECONVERGENT B0 ;  /* 0x0000000000007941 */ /* 0x000fea0003800200 */
.L_x_8:
[----:B------:R-:W-:Y:S02]  /*0460*/  VIADD R6, R6, 0x1000 ;  /* 0x0000100006067836 */ /* 0x000fe40000000000 */
[----:B------:R-:W-:Y:S01]  /*0470*/  VIADD R11, R11, 0x1000 ;  /* 0x000010000b0b7836 */ /* 0x000fe20000000000 */
[----:B------:R-:W-:Y:S06]  /*0480*/  BRA.U UP0, `(.L_x_10) ;  /* 0xfffffffd00407547 */ /* 0x000fec000b83ffff */
.L_x_1:
[----:B------:R-:W-:-:S09]  /*0490*/  UISETP.NE.AND UP0, UPT, UR6, URZ, UPT ;  /* 0x000000ff0600728c */ /* 0x000fd2000bf05270 */
[----:B------:R-:W-:Y:S05]  /*04a0*/  BRA.U !UP0, `(.L_x_11) ;  /* 0x0000000108547547 */ /* 0x000fea000b800000 */
[----:B------:R-:W3:Y:S01]  /*04b0*/  LDC.64 R8, c[0x0][0x380] ;  /* 0x0000e000ff087b82 */ /* 0x000ee20000000a00 */
[----:B------:R-:W-:Y:S01]  /*04c0*/  USHF.L.U32 UR4, UR4, 0xa, URZ ;  /* 0x0000000a04047899 */ /* 0x000fe200080006ff */
[----:B01----:R-:W-:Y:S01]  /*04d0*/  IMAD R11, R0, UR7, R7 ;  /* 0x00000007000b7c24 */ /* 0x003fe2000f8e0207 */
[----:B------:R-:W0:Y:S04]  /*04e0*/  LDCU UR5, c[0x0][0x39c] ;  /* 0x00007380ff0577ac */ /* 0x000e280008000800 */
[----:B------:R-:W-:Y:S01]  /*04f0*/  IADD3 R11, PT, PT, R11, UR4, RZ ;  /* 0x000000040b0b7c10 */ /* 0x000fe2000fffe0ff */
[----:B------:R-:W-:Y:S01]  /*0500*/  UIADD3 UR6, UPT, UPT, -UR6, URZ, URZ ;  /* 0x000000ff06067290 */ /* 0x000fe2000fffe1ff */
[----:B------:R-:W-:-:S11]  /*0510*/  LOP3.LUT R7, R7, UR4, RZ, 0xfc, !PT ;  /* 0x0000000407077c12 */ /* 0x000fd6000f8efcff */
.L_x_14:
[----:B0-----:R-:W-:Y:S01]  /*0520*/  ISETP.GE.U32.AND P0, PT, R7, UR5, PT ;  /* 0x0000000507007c0c */ /* 0x001fe2000bf06070 */
[----:B------:R-:W-:Y:S01]  /*0530*/  UIADD3 UR6, UPT, UPT, UR6, 0x1, URZ ;  /* 0x0000000106067890 */ /* 0x000fe2000fffe0ff */
[----:B------:R-:W-:Y:S03]  /*0540*/  BSSY.RECONVERGENT B0, `(.L_x_12) ;  /* 0x0000008000007945 */ /* 0x000fe60003800200 */
[----:B------:R-:W-:-:S08]  /*0550*/  UISETP.NE.AND UP0, UPT, UR6, URZ, UPT ;  /* 0x000000ff0600728c */ /* 0x000fd0000bf05270 */
[----:B------:R-:W-:Y:S05]  /*0560*/  @P0 BRA `(.L_x_13) ;  /* 0x0000000000140947 */ /* 0x000fea0003800000 */
[----:B--23--:R-:W-:-:S06]  /*0570*/  IMAD.WIDE.U32 R2, R11, 0x4, R8 ;  /* 0x000000040b027825 */ /* 0x00cfcc00078e0008 */
[----:B------:R-:W2:Y:S02]  /*0580*/  LDG.E.CONSTANT R3, desc[UR10][R2.64] ;  /* 0x0000000a02037981 */ /* 0x000ea4000c1e9900 */
[----:B--2---:R-:W-:-:S13]  /*0590*/  FSETP.GEU.AND P0, PT, R4, R3, PT ;  /* 0x000000030400720b */ /* 0x004fda0003f0e000 */
[----:B------:R-:W-:Y:S02]  /*05a0*/  @!P0 IMAD.MOV.U32 R4, RZ, RZ, R3 ;  /* 0x000000ffff048224 */ /* 0x000fe400078e0003 */
[----:B------:R-:W-:-:S07]  /*05b0*/  @!P0 IMAD.MOV.U32 R5, RZ, RZ, R7 ;  /* 0x000000ffff058224 */ /* 0x000fce00078e0007 */
.L_x_13:
[----:B------:R-:W-:Y:S05]  /*05c0*/  BSYNC.RECONVERGENT B0 ;  /* 0x0000000000007941 */ /* 0x000fea0003800200 */
.L_x_12:
[----:B------:R-:W-:Y:S02]  /*05d0*/  VIADD R11, R11, 0x400 ;  /* 0x000004000b0b7836 */ /* 0x000fe40000000000 */
[----:B------:R-:W-:Y:S01]  /*05e0*/  VIADD R7, R7, 0x400 ;  /* 0x0000040007077836 */ /* 0x000fe20000000000 */
[----:B------:R-:W-:Y:S06]  /*05f0*/  BRA.U UP0, `(.L_x_14) ;  /* 0xfffffffd00c87547 */ /* 0x000fec000b83ffff */
.L_x_11:
[----:B------:R-:W-:-:S07]  /*0600*/  I2FP.F32.U32 R5, R5 ;  /* 0x0000000500057245 */ /* 0x000fce0000201000 */
.L_x_0:
[----:B--2---:R-:W2:Y:S01]  /*0610*/  S2R R2, SR_TID.X ;  /* 0x0000000000027919 */ /* 0x004ea20000002100 */
[----:B------:R-:W4:Y:S01]  /*0620*/  S2UR UR5, SR_CgaCtaId ;  /* 0x00000000000579c3 */ /* 0x000f220000008800 */
[----:B------:R-:W-:Y:S01]  /*0630*/  UMOV UR4, 0x400 ;  /* 0x0000040000047882 */ /* 0x000fe20000000000 */
[----:B------:R-:W-:Y:S06]  /*0640*/  BSSY.RECONVERGENT B0, `(.L_x_15) ;  /* 0x0000018000007945 */ /* 0x000fec0003800200 */
[----:B------:R-:W-:Y:S01]  /*0650*/  BAR.SYNC.DEFER_BLOCKING 0x0 ;  /* 0x0000000000007b1d */ /* 0x000fe20000010000 */
[----:B----4-:R-:W-:-:S02]  /*0660*/  ULEA UR6, UR5, UR4, 0x18 ;  /* 0x0000000405067291 */ /* 0x010fc4000f8ec0ff */
[----:B------:R-:W-:-:S04]  /*0670*/  UIADD3 UR4, UPT, UPT, UR4, 0x1000, URZ ;  /* 0x0000100004047890 */ /* 0x000fc8000fffe0ff */
[----:B------:R-:W-:Y:S01]  /*0680*/  ULEA UR4, UR5, UR4, 0x18 ;  /* 0x0000000405047291 */ /* 0x000fe2000f8ec0ff */
[C---:B--2---:R-:W-:Y:S02]  /*0690*/  ISETP.GT.U32.AND P6, PT, R2.reuse, 0x1ff, PT ;  /* 0x000001ff0200780c */ /* 0x044fe40003fc4070 */
[C---:B------:R-:W-:Y:S02]  /*06a0*/  ISETP.GT.U32.AND P0, PT, R2.reuse, 0xff, PT ;  /* 0x000000ff0200780c */ /* 0x040fe40003f04070 */
[C---:B------:R-:W-:Y:S02]  /*06b0*/  ISETP.GT.U32.AND P1, PT, R2.reuse, 0x7f, PT ;  /* 0x0000007f0200780c */ /* 0x040fe40003f24070 */
[C---:B------:R-:W-:Y:S02]  /*06c0*/  ISETP.GT.U32.AND P2, PT, R2.reuse, 0x3f, PT ;  /* 0x0000003f0200780c */ /* 0x040fe40003f44070 */
[C---:B------:R-:W-:Y:S02]  /*06d0*/  ISETP.GT.U32.AND P3, PT, R2.reuse, 0x1f, PT ;  /* 0x0000001f0200780c */ /* 0x040fe40003f64070 */
[----:B------:R-:W-:-:S02]  /*06e0*/  ISETP.GT.U32.AND P4, PT, R2, 0xf, PT ;  /* 0x0000000f0200780c */ /* 0x000fc40003f84070 */
[C---:B------:R-:W-:Y:S02]  /*06f0*/  ISETP.NE.AND P5, PT, R2.reuse, RZ, PT ;  /* 0x000000ff0200720c */ /* 0x040fe40003fa5270 */
[C---:B------:R-:W-:Y:S02]  /*0700*/  LEA R3, R2.reuse, UR6, 0x2 ;  /* 0x0000000602037c11 */ /* 0x040fe4000f8e10ff */
[----:B------:R-:W-:-:S03]  /*0710*/  LEA R2, R2, UR4, 0x2 ;  /* 0x0000000402027c11 */ /* 0x000fc6000f8e10ff */
[----:B------:R2:W-:Y:S04]  /*0720*/  STS [R3], R4 ;  /* 0x0000000403007388 */ /* 0x0005e80000000800 */
[----:B------:R2:W-:Y:S01]  /*0730*/  STS [R2], R5 ;  /* 0x0000000502007388 */ /* 0x0005e20000000800 */
[----:B------:R-:W-:Y:S06]  /*0740*/  BAR.SYNC.DEFER_BLOCKING 0x0 ;  /* 0x0000000000007b1d */ /* 0x000fec0000010000 */
[----:B------:R-:W-:Y:S05]  /*0750*/  @P6 BRA `(.L_x_16) ;  /* 0x0000000000186947 */ /* 0x000fea0003800000 */
[----:B--2---:R-:W-:Y:S04]  /*0760*/  LDS R4, [R3] ;  /* 0x0000000003047984 */ /* 0x004fe80000000800 */
[----:B------:R-:W2:Y:S02]  /*0770*/  LDS R5, [R3+0x800] ;  /* 0x0008000003057984 */ /* 0x000ea40000000800 */
[----:B--2---:R-:W-:-:S13]  /*0780*/  FSETP.GEU.AND P6, PT, R4, R5, PT ;  /* 0x000000050400720b */ /* 0x004fda0003fce000 */
[----:B------:R-:W-:Y:S04]  /*0790*/  @!P6 STS [R3], R5 ;  /* 0x000000050300e388 */ /* 0x000fe80000000800 */
[----:B0-----:R-:W0:Y:S04]  /*07a0*/  @!P6 LDS R7, [R2+0x800] ;  /* 0x000800000207e984 */ /* 0x001e280000000800 */
[----:B0-----:R4:W-:Y:S02]  /*07b0*/  @!P6 STS [R2], R7 ;  /* 0x000000070200e388 */ /* 0x0019e40000000800 */
.L_x_16:
[----:B------:R-:W-:Y:S05]  /*07c0*/  BSYNC.RECONVERGENT B0 ;  /* 0x0000000000007941 */ /* 0x000fea0003800200 */
.L_x_15:
[----:B------:R-:W-:Y:S06]  /*07d0*/  BAR.SYNC.DEFER_BLOCKING 0x0 ;  /* 0x0000000000007b1d */ /* 0x000fec0000010000 */
[----:B------:R-:W-:Y:S04]  /*07e0*/  BSSY.RECONVERGENT B0, `(.L_x_17) ;  /* 0x0000008000007945 */ /* 0x000fe80003800200 */
[----:B------:R-:W-:Y:S05]  /*07f0*/  @P0 BRA `(.L_x_18) ;  /* 0x0000000000180947 */ /* 0x000fea0003800000 */
[----:B--2---:R-:W-:Y:S04]  /*0800*/  LDS R4, [R3] ;  /* 0x0000000003047984 */ /* 0x004fe80000000800 */
[----:B------:R-:W2:Y:S02]  /*0810*/  LDS R5, [R3+0x400] ;  /* 0x0004000003057984 */ /* 0x000ea40000000800 */
[----:B--2---:R-:W-:-:S13]  /*0820*/  FSETP.GEU.AND P0, PT, R4, R5, PT ;  /* 0x000000050400720b */ /* 0x004fda0003f0e000 */
[----:B------:R-:W-:Y:S04]  /*0830*/  @!P0 STS [R3], R5 ;  /* 0x0000000503008388 */ /* 0x000fe80000000800 */
[----:B0---4-:R-:W0:Y:S04]  /*0840*/  @!P0 LDS R7, [R2+0x400] ;  /* 0x0004000002078984 */ /* 0x011e280000000800 */
[----:B0-----:R0:W-:Y:S02]  /*0850*/  @!P0 STS [R2], R7 ;  /* 0x0000000702008388 */ /* 0x0011e40000000800 */
.L_x_18:
[----:B------:R-:W-:Y:S05]  /*0860*/  BSYNC.RECONVERGENT B0 ;  /* 0x0000000000007941 */ /* 0x000fea0003800200 */
.L_x_17:
        /* <DEDUP_REMOVED lines=9> */
.L_x_20:
[----:B------:R-:W-:Y:S05]  /*0900*/  BSYNC.RECONVERGENT B0 ;  /* 0x0000000000007941 */ /* 0x000fea0003800200 */
.L_x_19:
        /* <DEDUP_REMOVED lines=9> */
.L_x_22:
[----:B------:R-:W-:Y:S05]  /*09a0*/  BSYNC.RECONVERGENT B0 ;  /* 0x0000000000007941 */ /* 0x000fea0003800200 */
.L_x_21:
        /* <DEDUP_REMOVED lines=9> */
.L_x_24:
[----:B------:R-:W-:Y:S05]  /*0a40*/  BSYNC.RECONVERGENT B0 ;  /* 0x0000000000007941 */ /* 0x000fea0003800200 */
.L_x_23:
[----:B------:R-:W-:Y:S06]  /*0a50*/  BAR.SYNC.DEFER_BLOCKING 0x0 ;  /* 0x0000000000007b1d */ /* 0x000fec0000010000 */
[----:B------:R-:W-:Y:S04]  /*0a60*/  BSSY.RECONVERGENT B0, `(.L_x_25) ;  /* 0x0000020000007945 */ /* 0x000fe80003800200 */
[----:B------:R-:W-:Y:S05]  /*0a70*/  @P4 BRA `(.L_x_26) ;  /* 0x0000000000784947 */ /* 0x000fea0003800000 */
[----:B--2---:R-:W-:Y:S04]  /*0a80*/  LDS R5, [R3] ;  /* 0x0000000003057984 */ /* 0x004fe80000000800 */
[----:B------:R-:W2:Y:S02]  /*0a90*/  LDS R4, [R3+0x40] ;  /* 0x0000400003047984 */ /* 0x000ea40000000800 */
[----:B--2---:R-:W-:-:S13]  /*0aa0*/  FSETP.GEU.AND P0, PT, R5, R4, PT ;  /* 0x000000040500720b */ /* 0x004fda0003f0e000 */
[----:B------:R-:W-:Y:S01]  /*0ab0*/  @!P0 STS [R3], R4 ;  /* 0x0000000403008388 */ /* 0x000fe20000000800 */
[----:B------:R-:W-:-:S03]  /*0ac0*/  @!P0 MOV R5, R4 ;  /* 0x0000000400058202 */ /* 0x000fc60000000f00 */
[----:B0---4-:R-:W0:Y:S04]  /*0ad0*/  @!P0 LDS R7, [R2+0x40] ;  /* 0x0000400002078984 */ /* 0x011e280000000800 */
[----:B0-----:R-:W-:Y:S04]  /*0ae0*/  @!P0 STS [R2], R7 ;  /* 0x0000000702008388 */ /* 0x001fe80000000800 */
[----:B------:R-:W0:Y:S02]  /*0af0*/  LDS R6, [R3+0x20] ;  /* 0x0000200003067984 */ /* 0x000e240000000800 */
[----:B0-----:R-:W-:-:S13]  /*0b00*/  FSETP.GEU.AND P0, PT, R5, R6, PT ;  /* 0x000000060500720b */ /* 0x001fda0003f0e000 */
[----:B------:R-:W-:Y:S01]  /*0b10*/  @!P0 STS [R3], R6 ;  /* 0x0000000603008388 */ /* 0x000fe20000000800 */
[----:B------:R-:W-:-:S03]  /*0b20*/  @!P0 IMAD.MOV.U32 R5, RZ, RZ, R6 ;  /* 0x000000ffff058224 */ /* 0x000fc600078e0006 */
[----:B---3--:R-:W0:Y:S04]  /*0b30*/  @!P0 LDS R9, [R2+0x20] ;  /* 0x0000200002098984 */ /* 0x008e280000000800 */
[----:B0-----:R-:W-:Y:S04]  /*0b40*/  @!P0 STS [R2], R9 ;  /* 0x0000000902008388 */ /* 0x001fe80000000800 */
[----:B------:R-:W0:Y:S02]  /*0b50*/  LDS R8, [R3+0x10] ;  /* 0x0000100003087984 */ /* 0x000e240000000800 */
[----:B0-----:R-:W-:-:S13]  /*0b60*/  FSETP.GEU.AND P0, PT, R5, R8, PT ;  /* 0x000000080500720b */ /* 0x001fda0003f0e000 */
[----:B------:R-:W-:Y:S01]  /*0b70*/  @!P0 STS [R3], R8 ;  /* 0x0000000803008388 */ /* 0x000fe20000000800 */
[----:B------:R-:W-:-:S03]  /*0b80*/  @!P0 IMAD.MOV.U32 R5, RZ, RZ, R8 ;  /* 0x000000ffff058224 */ /* 0x000fc600078e0008 */
[----:B------:R-:W0:Y:S04]  /*0b90*/  @!P0 LDS R7, [R2+0x10] ;  /* 0x0000100002078984 */ /* 0x000e280000000800 */
        /* <DEDUP_REMOVED lines=9> */
[----:B------:R-:W-:Y:S04]  /*0c30*/  @!P0 STS [R3], R6 ;  /* 0x0000000603008388 */ /* 0x000fe80000000800 */
[----:B------:R-:W0:Y:S04]  /*0c40*/  @!P0 LDS R5, [R2+0x4] ;  /* 0x0000040002058984 */ /* 0x000e280000000800 */
[----:B0-----:R0:W-:Y:S02]  /*0c50*/  @!P0 STS [R2], R5 ;  /* 0x0000000502008388 */ /* 0x0011e40000000800 */
.L_x_26:
[----:B------:R-:W-:Y:S05]  /*0c60*/  BSYNC.RECONVERGENT B0 ;  /* 0x0000000000007941 */ /* 0x000fea0003800200 */
.L_x_25:
[----:B------:R-:W-:Y:S06]  /*0c70*/  BAR.SYNC.DEFER_BLOCKING 0x0 ;  /* 0x0000000000007b1d */ /* 0x000fec0000010000 */
[----:B------:R-:W-:Y:S05]  /*0c80*/  @P5 EXIT ;  /* 0x000000000000594d */ /* 0x000fea0003800000 */
[----:B0---4-:R-:W0:Y:S01]  /*0c90*/  LDS R7, [UR6] ;  /* 0x00000006ff077984 */ /* 0x011e220008000800 */
[----:B--2---:R-:W1:Y:S03]  /*0ca0*/  LDC.64 R2, c[0x0][0x388] ;  /* 0x0000e200ff027b82 */ /* 0x004e660000000a00 */
[----:B------:R-:W3:Y:S05]  /*0cb0*/  LDS R6, [UR6+0x1000] ;  /* 0x00100006ff067984 */ /* 0x000eea0008000800 */
[----:B------:R-:W2:Y:S01]  /*0cc0*/  LDC.64 R4, c[0x0][0x390] ;  /* 0x0000e400ff047b82 */ /* 0x000ea20000000a00 */
[----:B-1----:R-:W-:-:S04]  /*0cd0*/  IMAD.WIDE.U32 R2, R0, 0x4, R2 ;  /* 0x0000000400027825 */ /* 0x002fc800078e0002 */
[----:B--2---:R-:W-:Y:S01]  /*0ce0*/  IMAD.WIDE.U32 R4, R0, 0x4, R4 ;  /* 0x0000000400047825 */ /* 0x004fe200078e0004 */
[----:B0-----:R-:W-:Y:S01]  /*0cf0*/  STG.E desc[UR10][R2.64], R7 ;  /* 0x0000000702007986 */ /* 0x001fe2000c10190a */
[----:B---3--:R-:W0:Y:S03]  /*0d00*/  F2I.U32.TRUNC.NTZ R9, R6 ;  /* 0x0000000600097305 */ /* 0x008e26000020f000 */
[----:B0-----:R-:W-:Y:S01]  /*0d10*/  STG.E desc[UR10][R4.64], R9 ;  /* 0x0000000904007986 */ /* 0x001fe2000c10190a */
[----:B------:R-:W-:Y:S05]  /*0d20*/  EXIT ;  /* 0x000000000000794d */ /* 0x000fea0003800000 */
.L_x_27:
[----:B------:R-:W-:-:S00]  /*0d30*/  BRA `(.L_x_27) ;  /* 0xfffffffc00fc7947 */ /* 0x000fc0000383ffff */
[----:B------:R-:W-:-:S00]  /*0d40*/  NOP ;  /* 0x0000000000007918 */ /* 0x000fc00000000000 */
        /* <DEDUP_REMOVED lines=11> */
.L_x_28:


//--------------------- .nv.shared.loss_index_1024 --------------------------
	.section	.nv.shared.loss_index_1024,"aw",@nobits
	.sectionflags	@""
	.align	4
.nv.shared.loss_index_1024:
	.zero		9216


//--------------------- .nv.shared.reserved.0     --------------------------
	.section	.nv.shared.reserved.0,"aw",@nobits
	.weak		__nv_reservedSMEM_offset_0_alias
	.size		__nv_reservedSMEM_offset_0_alias, 0, 64
	.other		__nv_reservedSMEM_offset_0_alias,@"STO_CUDA_RESERVED_SHARED STV_DEFAULT"
__nv_reservedSMEM_offset_0_alias:
	.zero		0
	.zero		64


//--------------------- .nv.constant0.loss_index_1024 --------------------------
	.section	.nv.constant0.loss_index_1024,"a",@progbits
	.sectionflags	@""
	.align	4
.nv.constant0.loss_index_1024:
	.zero		928


//--------------------- SYMBOLS --------------------------

	.type		.nv.reservedSmem.offset0,@object
	.size		.nv.reservedSmem.offset0,0x4
	.type		.nv.reservedSmem.cap,@object
	.size		.nv.reservedSmem.cap,0x4
